	.headerflags	@"EF_CUDA_TEXMODE_UNIFIED EF_CUDA_64BIT_ADDRESS EF_CUDA_ACCELERATORS EF_CUDA_SM90 EF_CUDA_VIRTUAL_SM(EF_CUDA_SM90)"
	.elftype	@"ET_EXEC"


//--------------------- .nv.info                  --------------------------
	.section	.nv.info,"",@"SHT_CUDA_INFO"
	.align	4


	//----- nvinfo : EIATTR_REGCOUNT
	.align		4
        /*0000*/ 	.byte	0x04, 0x2f
        /*0002*/ 	.short	(.L_3 - .L_2)
	.align		4
.L_2:
        /*0004*/ 	.word	index@(triton_poi_fused__native_batch_norm_legit_no_training_convolution_hardtanh_36)
        /*0008*/ 	.word	0x00000038


	//----- nvinfo : EIATTR_MIN_STACK_SIZE
	.align		4
.L_3:
        /*000c*/ 	.byte	0x04, 0x12
        /*000e*/ 	.short	(.L_5 - .L_4)
	.align		4
.L_4:
        /*0010*/ 	.word	index@(triton_poi_fused__native_batch_norm_legit_no_training_convolution_hardtanh_36)
        /*0014*/ 	.word	0x00000000


	//----- nvinfo : EIATTR_FRAME_SIZE
	.align		4
.L_5:
        /*0018*/ 	.byte	0x04, 0x11
        /*001a*/ 	.short	(.L_7 - .L_6)
	.align		4
.L_6:
        /*001c*/ 	.word	index@(triton_poi_fused__native_batch_norm_legit_no_training_convolution_hardtanh_36)
        /*0020*/ 	.word	0x00000000


	//----- nvinfo : EIATTR_MIN_STACK_SIZE
	.align		4
.L_7:
        /*0024*/ 	.byte	0x04, 0x12
        /*0026*/ 	.short	(.L_9 - .L_8)
	.align		4
.L_8:
        /*0028*/ 	.word	index@(triton_poi_fused__native_batch_norm_legit_no_training_convolution_hardtanh_36)
        /*002c*/ 	.word	0x00000000
.L_9:


//--------------------- .nv.info.triton_poi_fused__native_batch_norm_legit_no_training_convolution_hardtanh_36 --------------------------
	.section	.nv.info.triton_poi_fused__native_batch_norm_legit_no_training_convolution_hardtanh_36,"",@"SHT_CUDA_INFO"
	.sectionflags	@""
	.align	4


	//----- nvinfo : EIATTR_CUDA_API_VERSION
	.align		4
        /*0000*/ 	.byte	0x04, 0x37
        /*0002*/ 	.short	(.L_11 - .L_10)
.L_10:
        /*0004*/ 	.word	0x0000007c


	//----- nvinfo : EIATTR_KPARAM_INFO
	.align		4
.L_11:
        /*0008*/ 	.byte	0x04, 0x17
        /*000a*/ 	.short	(.L_13 - .L_12)
.L_12:
        /*000c*/ 	.word	0x00000000
        /*0010*/ 	.short	0x0007
        /*0012*/ 	.short	0x0038
        /*0014*/ 	.byte	0x00, 0xf0, 0x11, 0x00


	//----- nvinfo : EIATTR_KPARAM_INFO
	.align		4
.L_13:
        /*0018*/ 	.byte	0x04, 0x17
        /*001a*/ 	.short	(.L_15 - .L_14)
.L_14:
        /*001c*/ 	.word	0x00000000
        /*0020*/ 	.short	0x0006
        /*0022*/ 	.short	0x0030
        /*0024*/ 	.byte	0x00, 0xf4, 0x21, 0x00


	//----- nvinfo : EIATTR_KPARAM_INFO
	.align		4
.L_15:
        /*0028*/ 	.byte	0x04, 0x17
        /*002a*/ 	.short	(.L_17 - .L_16)
.L_16:
        /*002c*/ 	.word	0x00000000
        /*0030*/ 	.short	0x0005
        /*0032*/ 	.short	0x0028
        /*0034*/ 	.byte	0x00, 0xf4, 0x21, 0x00


	//----- nvinfo : EIATTR_KPARAM_INFO
	.align		4
.L_17:
        /*0038*/ 	.byte	0x04, 0x17
        /*003a*/ 	.short	(.L_19 - .L_18)
.L_18:
        /*003c*/ 	.word	0x00000000
        /*0040*/ 	.short	0x0004
        /*0042*/ 	.short	0x0020
        /*0044*/ 	.byte	0x00, 0xf4, 0x21, 0x00


	//----- nvinfo : EIATTR_KPARAM_INFO
	.align		4
.L_19:
        /*0048*/ 	.byte	0x04, 0x17
        /*004a*/ 	.short	(.L_21 - .L_20)
.L_20:
        /*004c*/ 	.word	0x00000000
        /*0050*/ 	.short	0x0003
        /*0052*/ 	.short	0x0018
        /*0054*/ 	.byte	0x00, 0xf4, 0x21, 0x00


	//----- nvinfo : EIATTR_KPARAM_INFO
	.align		4
.L_21:
        /*0058*/ 	.byte	0x04, 0x17
        /*005a*/ 	.short	(.L_23 - .L_22)
.L_22:
        /*005c*/ 	.word	0x00000000
        /*0060*/ 	.short	0x0002
        /*0062*/ 	.short	0x0010
        /*0064*/ 	.byte	0x00, 0xf4, 0x21, 0x00


	//----- nvinfo : EIATTR_KPARAM_INFO
	.align		4
.L_23:
        /*0068*/ 	.byte	0x04, 0x17
        /*006a*/ 	.short	(.L_25 - .L_24)
.L_24:
        /*006c*/ 	.word	0x00000000
        /*0070*/ 	.short	0x0001
        /*0072*/ 	.short	0x0008
        /*0074*/ 	.byte	0x00, 0xf4, 0x21, 0x00


	//----- nvinfo : EIATTR_KPARAM_INFO
	.align		4
.L_25:
        /*0078*/ 	.byte	0x04, 0x17
        /*007a*/ 	.short	(.L_27 - .L_26)
.L_26:
        /*007c*/ 	.word	0x00000000
        /*0080*/ 	.short	0x0000
        /*0082*/ 	.short	0x0000
        /*0084*/ 	.byte	0x00, 0xf4, 0x21, 0x00


	//----- nvinfo : EIATTR_SPARSE_MMA_MASK
	.align		4
.L_27:
        /*0088*/ 	.byte	0x03, 0x50
        /*008a*/ 	.short	0x0000


	//----- nvinfo : EIATTR_MAXREG_COUNT
	.align		4
        /*008c*/ 	.byte	0x03, 0x1b
        /*008e*/ 	.short	0x00ff


	//----- nvinfo : EIATTR_EXIT_INSTR_OFFSETS
	.align		4
        /*0090*/ 	.byte	0x04, 0x1c
        /*0092*/ 	.short	(.L_29 - .L_28)


	//   ....[0]....
.L_28:
        /*0094*/ 	.word	0x00001070


	//   ....[1]....
        /*0098*/ 	.word	0x00001090


	//----- nvinfo : EIATTR_REQNTID
	.align		4
.L_29:
        /*009c*/ 	.byte	0x04, 0x10
        /*009e*/ 	.short	(.L_31 - .L_30)
.L_30:
        /*00a0*/ 	.word	0x00000080
        /*00a4*/ 	.word	0x00000001
        /*00a8*/ 	.word	0x00000001


	//----- nvinfo : EIATTR_CBANK_PARAM_SIZE
	.align		4
.L_31:
        /*00ac*/ 	.byte	0x03, 0x19
        /*00ae*/ 	.short	0x003c


	//----- nvinfo : EIATTR_PARAM_CBANK
	.align		4
        /*00b0*/ 	.byte	0x04, 0x0a
        /*00b2*/ 	.short	(.L_33 - .L_32)
	.align		4
.L_32:
        /*00b4*/ 	.word	index@(.nv.constant0.triton_poi_fused__native_batch_norm_legit_no_training_convolution_hardtanh_36)
        /*00b8*/ 	.short	0x0210
        /*00ba*/ 	.short	0x003c


	//----- nvinfo : EIATTR_SW_WAR
	.align		4
.L_33:
        /*00bc*/ 	.byte	0x04, 0x36
        /*00be*/ 	.short	(.L_35 - .L_34)
.L_34:
        /*00c0*/ 	.word	0x00000008
.L_35:


//--------------------- .nv.callgraph             --------------------------
	.section	.nv.callgraph,"",@"SHT_CUDA_CALLGRAPH"
	.align	4
	.sectionentsize	8
	.align		4
        /*0000*/ 	.word	0x00000000
	.align		4
        /*0004*/ 	.word	0xffffffff
	.align		4
        /*0008*/ 	.word	0x00000000
	.align		4
        /*000c*/ 	.word	0xfffffffe
	.align		4
        /*0010*/ 	.word	0x00000000
	.align		4
        /*0014*/ 	.word	0xfffffffd
	.align		4
        /*0018*/ 	.word	0x00000000
	.align		4
        /*001c*/ 	.word	0xfffffffc


//--------------------- .nv.constant4             --------------------------
	.section	.nv.constant4,"a",@progbits
	.align	8
	.align		8
.nv.constant4:
        /*0000*/ 	.dword	_$_str
	.align		8
        /*0008*/ 	.dword	_$_str_$_2


//--------------------- .text.triton_poi_fused__native_batch_norm_legit_no_training_convolution_hardtanh_36 --------------------------
	.section	.text.triton_poi_fused__native_batch_norm_legit_no_training_convolution_hardtanh_36,"ax",@progbits
	.align	128
        .global         triton_poi_fused__native_batch_norm_legit_no_training_convolution_hardtanh_36
        .type           triton_poi_fused__native_batch_norm_legit_no_training_convolution_hardtanh_36,@function
        .size           triton_poi_fused__native_batch_norm_legit_no_training_convolution_hardtanh_36,(.L_x_1 - triton_poi_fused__native_batch_norm_legit_no_training_convolution_hardtanh_36)
        .other          triton_poi_fused__native_batch_norm_legit_no_training_convolution_hardtanh_36,@"STO_CUDA_ENTRY STV_DEFAULT"
triton_poi_fused__native_batch_norm_legit_no_training_convolution_hardtanh_36:
.text.triton_poi_fused__native_batch_norm_legit_no_training_convolution_hardtanh_36:
[----:B------:R-:W0:Y:S01]  /*0000*/  LDC R1, c[0x0][0x28] ;  /* 0x00000a00ff017b82 */ /* 0x000e220000000800 */
[----:B------:R-:W1:Y:S07]  /*0010*/  S2R R0, SR_TID.X ;  /* 0x0000000000007919 */ /* 0x000e6e0000002100 */
[----:B------:R-:W2:Y:S01]  /*0020*/  LDC.64 R8, c[0x0][0x228] ;  /* 0x00008a00ff087b82 */ /* 0x000ea20000000a00 */
[----:B------:R-:W-:Y:S01]  /*0030*/  IMAD.MOV.U32 R48, RZ, RZ, RZ ;  /* 0x000000ffff307224 */ /* 0x000fe200078e00ff */
[----:B------:R-:W-:Y:S01]  /*0040*/  HFMA2.MMA R4, -RZ, RZ, 0, 0 ;  /* 0x00000000ff047435 */ /* 0x000fe200000001ff */
[----:B------:R-:W3:Y:S01]  /*0050*/  S2R R49, SR_CTAID.X ;  /* 0x0000000000317919 */ /* 0x000ee20000002500 */
[----:B------:R-:W-:Y:S01]  /*0060*/  CS2R R20, SRZ ;  /* 0x0000000000147805 */ /* 0x000fe2000001ff00 */
[----:B------:R-:W-:Y:S01]  /*0070*/  ULDC.64 UR4, c[0x0][0x208] ;  /* 0x0000820000047ab9 */ /* 0x000fe20000000a00 */
[----:B------:R-:W-:-:S02]  /*0080*/  MOV R10, RZ ;  /* 0x000000ff000a7202 */ /* 0x000fc40000000f00 */
[----:B------:R-:W4:Y:S08]  /*0090*/  LDC.64 R24, c[0x0][0x218] ;  /* 0x00008600ff187b82 */ /* 0x000f300000000a00 */
[----:B------:R-:W5:Y:S08]  /*00a0*/  LDC.64 R28, c[0x0][0x230] ;  /* 0x00008c00ff1c7b82 */ /* 0x000f700000000a00 */
[----:B------:R-:W4:Y:S01]  /*00b0*/  LDC.64 R50, c[0x0][0x210] ;  /* 0x00008400ff327b82 */ /* 0x000f220000000a00 */
[----:B-1----:R-:W-:-:S04]  /*00c0*/  SHF.L.U32 R0, R0, 0x2, RZ ;  /* 0x0000000200007819 */ /* 0x002fc800000006ff */
[----:B------:R-:W-:-:S04]  /*00d0*/  LOP3.LUT R0, R0, 0x1fc, RZ, 0xc0, !PT ;  /* 0x000001fc00007812 */ /* 0x000fc800078ec0ff */
[----:B---3--:R-:W-:-:S04]  /*00e0*/  LEA R49, R49, R0, 0xa ;  /* 0x0000000031317211 */ /* 0x008fc800078e50ff */
[----:B------:R-:W-:Y:S01]  /*00f0*/  IADD3 R5, R49, 0x2, RZ ;  /* 0x0000000231057810 */ /* 0x000fe20007ffe0ff */
[C---:B------:R-:W-:Y:S01]  /*0100*/  IMAD.HI R0, R49.reuse, -0x6e5d4c3b, R48 ;  /* 0x91a2b3c531007827 */ /* 0x040fe200078e0230 */
[----:B------:R-:W-:-:S04]  /*0110*/  ISETP.GE.AND P1, PT, R49, 0x1c200, PT ;  /* 0x0001c2003100780c */ /* 0x000fc80003f26270 */
[----:B------:R-:W-:-:S04]  /*0120*/  SHF.R.U32.HI R3, RZ, 0x1f, R0 ;  /* 0x0000001fff037819 */ /* 0x000fc80000011600 */
[----:B------:R-:W-:Y:S01]  /*0130*/  LEA.HI.SX32 R3, R0, R3, 0x18 ;  /* 0x0000000300037211 */ /* 0x000fe200078fc2ff */
[----:B------:R-:W-:-:S04]  /*0140*/  IMAD.HI R0, R5, -0x6e5d4c3b, R4 ;  /* 0x91a2b3c505007827 */ /* 0x000fc800078e0204 */
[----:B------:R-:W-:Y:S01]  /*0150*/  IMAD R31, R3, -0x1c2, R49 ;  /* 0xfffffe3e031f7824 */ /* 0x000fe200078e0231 */
[----:B------:R-:W-:-:S03]  /*0160*/  SHF.R.U32.HI R7, RZ, 0x1f, R0 ;  /* 0x0000001fff077819 */ /* 0x000fc60000011600 */
[----:B--2---:R-:W-:Y:S01]  /*0170*/  IMAD.WIDE R2, R31, 0x4, R8 ;  /* 0x000000041f027825 */ /* 0x004fe200078e0208 */
[----:B------:R-:W-:-:S04]  /*0180*/  LEA.HI.SX32 R7, R0, R7, 0x18 ;  /* 0x0000000700077211 */ /* 0x000fc800078fc2ff */
[----:B------:R1:W2:Y:S01]  /*0190*/  @!P1 LDG.E.EL.64 R20, desc[UR4][R2.64] ;  /* 0x0000000402149981 */ /* 0x0002a2000c2e1b00 */
[----:B------:R-:W-:Y:S01]  /*01a0*/  IMAD R33, R7, -0x1c2, R5 ;  /* 0xfffffe3e07217824 */ /* 0x000fe200078e0205 */
[----:B------:R-:W-:-:S03]  /*01b0*/  CS2R R6, SRZ ;  /* 0x0000000000067805 */ /* 0x000fc6000001ff00 */
[----:B------:R-:W-:-:S05]  /*01c0*/  IMAD.WIDE R4, R33, 0x4, R8 ;  /* 0x0000000421047825 */ /* 0x000fca00078e0208 */
[----:B------:R3:W2:Y:S01]  /*01d0*/  @!P1 LDG.E.EL.64 R6, desc[UR4][R4.64] ;  /* 0x0000000404069981 */ /* 0x0006a2000c2e1b00 */
[----:B------:R-:W-:-:S04]  /*01e0*/  VIADD R11, R49, 0x200 ;  /* 0x00000200310b7836 */ /* 0x000fc80000000000 */
[C---:B------:R-:W-:Y:S01]  /*01f0*/  IMAD.HI R0, R11.reuse, -0x6e5d4c3b, R10 ;  /* 0x91a2b3c50b007827 */ /* 0x040fe200078e020a */
[----:B------:R-:W-:-:S04]  /*0200*/  ISETP.GE.AND P0, PT, R11, 0x1c200, PT ;  /* 0x0001c2000b00780c */ /* 0x000fc80003f06270 */
[----:B-1----:R-:W-:Y:S01]  /*0210*/  SHF.R.U32.HI R3, RZ, 0x1f, R0 ;  /* 0x0000001fff037819 */ /* 0x002fe20000011600 */
[----:B---3--:R-:W-:Y:S01]  /*0220*/  IMAD.MOV.U32 R4, RZ, RZ, RZ ;  /* 0x000000ffff047224 */ /* 0x008fe200078e00ff */
[----:B------:R-:W-:Y:S02]  /*0230*/  IADD3 R5, R49, 0x202, RZ ;  /* 0x0000020231057810 */ /* 0x000fe40007ffe0ff */
[----:B------:R-:W-:-:S03]  /*0240*/  LEA.HI.SX32 R3, R0, R3, 0x18 ;  /* 0x0000000300037211 */ /* 0x000fc600078fc2ff */
[----:B------:R-:W-:-:S04]  /*0250*/  IMAD.HI R0, R5, -0x6e5d4c3b, R4 ;  /* 0x91a2b3c505007827 */ /* 0x000fc800078e0204 */
[----:B------:R-:W-:Y:S01]  /*0260*/  IMAD R53, R3, -0x1c2, R11 ;  /* 0xfffffe3e03357824 */ /* 0x000fe200078e020b */
[----:B------:R-:W-:Y:S02]  /*0270*/  SHF.R.U32.HI R13, RZ, 0x1f, R0 ;  /* 0x0000001fff0d7819 */ /* 0x000fe40000011600 */
[----:B------:R-:W-:Y:S01]  /*0280*/  CS2R R2, SRZ ;  /* 0x0000000000027805 */ /* 0x000fe2000001ff00 */
[----:B------:R-:W-:Y:S01]  /*0290*/  IMAD.WIDE R10, R53, 0x4, R8 ;  /* 0x00000004350a7825 */ /* 0x000fe200078e0208 */
[----:B------:R-:W-:-:S04]  /*02a0*/  LEA.HI.SX32 R13, R0, R13, 0x18 ;  /* 0x0000000d000d7211 */ /* 0x000fc800078fc2ff */
[----:B------:R-:W3:Y:S01]  /*02b0*/  @!P0 LDG.E.EL.64 R2, desc[UR4][R10.64] ;  /* 0x000000040a028981 */ /* 0x000ee2000c2e1b00 */
[----:B------:R-:W-:Y:S01]  /*02c0*/  IMAD R35, R13, -0x1c2, R5 ;  /* 0xfffffe3e0d237824 */ /* 0x000fe200078e0205 */
[----:B------:R-:W-:-:S03]  /*02d0*/  HFMA2.MMA R5, -RZ, RZ, 0, 0 ;  /* 0x00000000ff057435 */ /* 0x000fc600000001ff */
[----:B------:R-:W-:-:S07]  /*02e0*/  IMAD.WIDE R12, R35, 0x4, R8 ;  /* 0x00000004230c7825 */ /* 0x000fce00078e0208 */
[----:B------:R1:W3:Y:S01]  /*02f0*/  @!P0 LDG.E.EL.64 R4, desc[UR4][R12.64] ;  /* 0x000000040c048981 */ /* 0x0002e2000c2e1b00 */
[----:B------:R-:W-:Y:S01]  /*0300*/  CS2R R40, SRZ ;  /* 0x0000000000287805 */ /* 0x000fe2000001ff00 */
[----:B----4-:R-:W-:Y:S01]  /*0310*/  IMAD.WIDE R8, R35, 0x4, R24 ;  /* 0x0000000423087825 */ /* 0x010fe200078e0218 */
[----:B------:R-:W-:Y:S02]  /*0320*/  CS2R R44, SRZ ;  /* 0x00000000002c7805 */ /* 0x000fe4000001ff00 */
[----:B------:R-:W-:Y:S02]  /*0330*/  CS2R R46, SRZ ;  /* 0x00000000002e7805 */ /* 0x000fe4000001ff00 */
[----:B------:R-:W-:Y:S02]  /*0340*/  CS2R R42, SRZ ;  /* 0x00000000002a7805 */ /* 0x000fe4000001ff00 */
[----:B------:R-:W-:Y:S02]  /*0350*/  CS2R R38, SRZ ;  /* 0x0000000000267805 */ /* 0x000fe4000001ff00 */
[----:B------:R-:W-:Y:S01]  /*0360*/  CS2R R36, SRZ ;  /* 0x0000000000247805 */ /* 0x000fe2000001ff00 */
[----:B0-----:R-:W-:Y:S01]  /*0370*/  IMAD.WIDE R50, R49, 0x4, R50 ;  /* 0x0000000431327825 */ /* 0x001fe200078e0232 */
[----:B------:R-:W-:Y:S01]  /*0380*/  CS2R R16, SRZ ;  /* 0x0000000000107805 */ /* 0x000fe2000001ff00 */
[----:B-1----:R-:W0:Y:S01]  /*0390*/  LDC.64 R12, c[0x0][0x220] ;  /* 0x00008800ff0c7b82 */ /* 0x002e220000000a00 */
[----:B------:R-:W-:Y:S01]  /*03a0*/  CS2R R18, SRZ ;  /* 0x0000000000127805 */ /* 0x000fe2000001ff00 */
[----:B------:R-:W-:-:S04]  /*03b0*/  IMAD.WIDE R14, R31, 0x4, R24 ;  /* 0x000000041f0e7825 */ /* 0x000fc800078e0218 */
[--C-:B------:R-:W-:Y:S01]  /*03c0*/  IMAD.WIDE R22, R33, 0x4, R24.reuse ;  /* 0x0000000421167825 */ /* 0x100fe200078e0218 */
[----:B------:R-:W-:Y:S01]  /*03d0*/  CS2R R10, SRZ ;  /* 0x00000000000a7805 */ /* 0x000fe2000001ff00 */
[----:B------:R1:W4:Y:S02]  /*03e0*/  @!P0 LDG.E.EL.64 R46, desc[UR4][R8.64] ;  /* 0x00000004082e8981 */ /* 0x000324000c2e1b00 */
[----:B------:R-:W-:Y:S02]  /*03f0*/  IMAD.WIDE R24, R53, 0x4, R24 ;  /* 0x0000000435187825 */ /* 0x000fe400078e0218 */
[----:B------:R0:W4:Y:S04]  /*0400*/  @!P1 LDG.E.EL.64 R40, desc[UR4][R22.64] ;  /* 0x0000000416289981 */ /* 0x000128000c2e1b00 */
[----:B------:R0:W4:Y:S01]  /*0410*/  @!P0 LDG.E.EL.64 R44, desc[UR4][R24.64] ;  /* 0x00000004182c8981 */ /* 0x000122000c2e1b00 */
[----:B-1----:R-:W-:-:S03]  /*0420*/  CS2R R8, SRZ ;  /* 0x0000000000087805 */ /* 0x002fc6000001ff00 */
[----:B------:R-:W4:Y:S01]  /*0430*/  @!P1 LDG.E.EL.64 R38, desc[UR4][R14.64] ;  /* 0x000000040e269981 */ /* 0x000f22000c2e1b00 */
[----:B0-----:R-:W-:-:S03]  /*0440*/  IMAD.WIDE R22, R33, 0x4, R12 ;  /* 0x0000000421167825 */ /* 0x001fc600078e020c */
[----:B------:R-:W4:Y:S01]  /*0450*/  @!P0 LDG.E.128 R16, desc[UR4][R50.64+0x800] ;  /* 0x0008000432108981 */ /* 0x000f22000c1e1d00 */
[----:B------:R-:W-:-:S03]  /*0460*/  IMAD.WIDE R26, R31, 0x4, R12 ;  /* 0x000000041f1a7825 */ /* 0x000fc600078e020c */
[----:B------:R0:W4:Y:S01]  /*0470*/  @!P1 LDG.E.EL.64 R10, desc[UR4][R22.64] ;  /* 0x00000004160a9981 */ /* 0x000122000c2e1b00 */
[----:B------:R-:W-:-:S03]  /*0480*/  IMAD.WIDE R24, R53, 0x4, R12 ;  /* 0x0000000435187825 */ /* 0x000fc600078e020c */
[----:B------:R5:W4:Y:S01]  /*0490*/  @!P1 LDG.E.EL.64 R8, desc[UR4][R26.64] ;  /* 0x000000041a089981 */ /* 0x000b22000c2e1b00 */
[----:B------:R-:W-:-:S03]  /*04a0*/  IMAD.WIDE R12, R35, 0x4, R12 ;  /* 0x00000004230c7825 */ /* 0x000fc600078e020c */
[----:B------:R1:W4:Y:S01]  /*04b0*/  @!P0 LDG.E.EL.64 R36, desc[UR4][R24.64] ;  /* 0x0000000418248981 */ /* 0x000322000c2e1b00 */
[----:B0-----:R-:W0:Y:S03]  /*04c0*/  LDC.64 R22, c[0x0][0x238] ;  /* 0x00008e00ff167b82 */ /* 0x001e260000000a00 */
[----:B------:R1:W4:Y:S01]  /*04d0*/  @!P0 LDG.E.EL.64 R42, desc[UR4][R12.64] ;  /* 0x000000040c2a8981 */ /* 0x000322000c2e1b00 */
[----:B------:R-:W-:Y:S01]  /*04e0*/  CS2R R14, SRZ ;  /* 0x00000000000e7805 */ /* 0x000fe2000001ff00 */
[----:B-----5:R-:W-:-:S04]  /*04f0*/  IMAD.WIDE R26, R33, 0x4, R28 ;  /* 0x00000004211a7825 */ /* 0x020fc800078e021c */
[----:B-1----:R-:W-:Y:S01]  /*0500*/  IMAD.WIDE R24, R31, 0x4, R28 ;  /* 0x000000041f187825 */ /* 0x002fe200078e021c */
[----:B------:R1:W5:Y:S01]  /*0510*/  @!P1 LDG.E.EL.64 R14, desc[UR4][R26.64] ;  /* 0x000000041a0e9981 */ /* 0x000362000c2e1b00 */
[----:B------:R-:W-:-:S06]  /*0520*/  CS2R R12, SRZ ;  /* 0x00000000000c7805 */ /* 0x000fcc000001ff00 */
[----:B------:R1:W4:Y:S02]  /*0530*/  @!P1 LDG.E.EL.64 R12, desc[UR4][R24.64] ;  /* 0x00000004180c9981 */ /* 0x000324000c2e1b00 */
[----:B-1----:R-:W-:Y:S01]  /*0540*/  IMAD.WIDE R26, R53, 0x4, R28 ;  /* 0x00000004351a7825 */ /* 0x002fe200078e021c */
[----:B------:R-:W-:-:S03]  /*0550*/  CS2R R24, SRZ ;  /* 0x0000000000187805 */ /* 0x000fc6000001ff00 */
[----:B------:R-:W-:-:S03]  /*0560*/  IMAD.WIDE R28, R35, 0x4, R28 ;  /* 0x00000004231c7825 */ /* 0x000fc600078e021c */
[----:B------:R1:W4:Y:S01]  /*0570*/  @!P0 LDG.E.EL.64 R24, desc[UR4][R26.64] ;  /* 0x000000041a188981 */ /* 0x000322000c2e1b00 */
[----:B0-----:R-:W-:Y:S01]  /*0580*/  IMAD.WIDE R30, R31, 0x4, R22 ;  /* 0x000000041f1e7825 */ /* 0x001fe200078e0216 */
[----:B-1----:R-:W-:-:S06]  /*0590*/  CS2R R26, SRZ ;  /* 0x00000000001a7805 */ /* 0x002fcc000001ff00 */
[----:B------:R0:W5:Y:S01]  /*05a0*/  @!P0 LDG.E.EL.64 R26, desc[UR4][R28.64] ;  /* 0x000000041c1a8981 */ /* 0x000162000c2e1b00 */
[----:B------:R-:W-:Y:S01]  /*05b0*/  IMAD.WIDE R32, R33, 0x4, R22 ;  /* 0x0000000421207825 */ /* 0x000fe200078e0216 */
[----:B0-----:R-:W-:-:S06]  /*05c0*/  CS2R R28, SRZ ;  /* 0x00000000001c7805 */ /* 0x001fcc000001ff00 */
[----:B------:R0:W5:Y:S01]  /*05d0*/  @!P1 LDG.E.EL.64 R28, desc[UR4][R30.64] ;  /* 0x000000041e1c9981 */ /* 0x000162000c2e1b00 */
[----:B------:R-:W-:Y:S01]  /*05e0*/  IMAD.WIDE R52, R53, 0x4, R22 ;  /* 0x0000000435347825 */ /* 0x000fe200078e0216 */
[----:B0-----:R-:W-:-:S06]  /*05f0*/  CS2R R30, SRZ ;  /* 0x00000000001e7805 */ /* 0x001fcc000001ff00 */
[----:B------:R0:W5:Y:S02]  /*0600*/  @!P1 LDG.E.EL.64 R30, desc[UR4][R32.64] ;  /* 0x00000004201e9981 */ /* 0x000164000c2e1b00 */
[----:B0-----:R-:W-:-:S06]  /*0610*/  CS2R R32, SRZ ;  /* 0x0000000000207805 */ /* 0x001fcc000001ff00 */
[----:B------:R0:W5:Y:S02]  /*0620*/  @!P0 LDG.E.EL.64 R32, desc[UR4][R52.64] ;  /* 0x0000000434208981 */ /* 0x000164000c2e1b00 */
[----:B0-----:R-:W-:Y:S01]  /*0630*/  IMAD.WIDE R52, R35, 0x4, R22 ;  /* 0x0000000423347825 */ /* 0x001fe200078e0216 */
[----:B------:R-:W-:-:S06]  /*0640*/  CS2R R34, SRZ ;  /* 0x0000000000227805 */ /* 0x000fcc000001ff00 */
[----:B------:R0:W5:Y:S01]  /*0650*/  @!P0 LDG.E.EL.64 R34, desc[UR4][R52.64] ;  /* 0x0000000434228981 */ /* 0x000162000c2e1b00 */
[----:B--2---:R-:W-:Y:S01]  /*0660*/  FADD R20, R20, 9.9999997473787516356e-06 ;  /* 0x3727c5ac14147421 */ /* 0x004fe20000000000 */
[----:B------:R-:W-:-:S03]  /*0670*/  FADD R48, R21, 9.9999997473787516356e-06 ;  /* 0x3727c5ac15307421 */ /* 0x000fc60000000000 */
[----:B------:R-:W1:Y:S01]  /*0680*/  MUFU.SQRT R0, R20 ;  /* 0x0000001400007308 */ /* 0x000e620000002000 */
[----:B------:R-:W-:-:S07]  /*0690*/  FADD R21, R6, 9.9999997473787516356e-06 ;  /* 0x3727c5ac06157421 */ /* 0x000fce0000000000 */
[----:B------:R-:W2:Y:S08]  /*06a0*/  MUFU.SQRT R22, R48 ;  /* 0x0000003000167308 */ /* 0x000eb00000002000 */
[----:B------:R-:W0:Y:S01]  /*06b0*/  MUFU.SQRT R21, R21 ;  /* 0x0000001500157308 */ /* 0x000e220000002000 */
[----:B-1----:R-:W-:Y:S02]  /*06c0*/  FSETP.GT.AND P3, PT, R0, 8.50705917302346158658e+37, PT ;  /* 0x7e8000000000780b */ /* 0x002fe40003f64000 */
[----:B------:R-:W-:-:S02]  /*06d0*/  MOV R6, 0x3e800000 ;  /* 0x3e80000000067802 */ /* 0x000fc40000000f00 */
[C---:B--2---:R-:W-:Y:S02]  /*06e0*/  FSETP.GT.AND P5, PT, R22.reuse, 8.50705917302346158658e+37, PT ;  /* 0x7e8000001600780b */ /* 0x044fe40003fa4000 */
[----:B------:R-:W-:Y:S02]  /*06f0*/  FSETP.GEU.AND P2, PT, R22, 1.175494350822287508e-38, PT ;  /* 0x008000001600780b */ /* 0x000fe40003f4e000 */
[----:B------:R-:W-:Y:S02]  /*0700*/  FSETP.GEU.AND P6, PT, R0, 1.175494350822287508e-38, PT ;  /* 0x008000000000780b */ /* 0x000fe40003fce000 */
[----:B0-----:R-:W-:-:S03]  /*0710*/  FSETP.GT.AND P4, PT, R21, 8.50705917302346158658e+37, PT ;  /* 0x7e8000001500780b */ /* 0x001fc60003f84000 */
[----:B------:R-:W-:Y:S01]  /*0720*/  @P3 FMUL R0, R0, 0.25 ;  /* 0x3e80000000003820 */ /* 0x000fe20000400000 */
[----:B------:R-:W-:Y:S02]  /*0730*/  FSEL R23, R6, 1, P3 ;  /* 0x3f80000006177808 */ /* 0x000fe40001800000 */
[----:B------:R-:W-:Y:S01]  /*0740*/  FSETP.GEU.AND P3, PT, R21, 1.175494350822287508e-38, PT ;  /* 0x008000001500780b */ /* 0x000fe20003f6e000 */
[----:B------:R-:W-:Y:S01]  /*0750*/  @P5 FMUL R22, R22, 0.25 ;  /* 0x3e80000016165820 */ /* 0x000fe20000400000 */
[----:B------:R-:W-:-:S03]  /*0760*/  FADD R7, R7, 9.9999997473787516356e-06 ;  /* 0x3727c5ac07077421 */ /* 0x000fc60000000000 */
[----:B------:R-:W-:Y:S02]  /*0770*/  @!P2 FMUL R22, R22, 16777216 ;  /* 0x4b8000001616a820 */ /* 0x000fe40000400000 */
[----:B------:R-:W-:-:S06]  /*0780*/  @P4 FMUL R21, R21, 0.25 ;  /* 0x3e80000015154820 */ /* 0x000fcc0000400000 */
[----:B------:R-:W-:Y:S01]  /*0790*/  @!P3 FMUL R21, R21, 16777216 ;  /* 0x4b8000001515b820 */ /* 0x000fe20000400000 */
[----:B------:R-:W0:Y:S01]  /*07a0*/  MUFU.RCP R22, R22 ;  /* 0x0000001600167308 */ /* 0x000e220000001000 */
[----:B------:R-:W-:Y:S01]  /*07b0*/  FSEL R53, R6, 1, P5 ;  /* 0x3f80000006357808 */ /* 0x000fe20002800000 */
[----:B---3--:R-:W-:-:S06]  /*07c0*/  FADD R20, R2, 9.9999997473787516356e-06 ;  /* 0x3727c5ac02147421 */ /* 0x008fcc0000000000 */
[----:B------:R-:W1:Y:S01]  /*07d0*/  MUFU.SQRT R7, R7 ;  /* 0x0000000700077308 */ /* 0x000e620000002000 */
[----:B------:R-:W-:-:S07]  /*07e0*/  FSEL R48, R6, 1, P4 ;  /* 0x3f80000006307808 */ /* 0x000fce0002000000 */
[----:B------:R-:W2:Y:S01]  /*07f0*/  MUFU.RCP R21, R21 ;  /* 0x0000001500157308 */ /* 0x000ea20000001000 */
[----:B------:R-:W-:Y:S01]  /*0800*/  @!P2 FMUL R53, R53, 16777216 ;  /* 0x4b8000003535a820 */ /* 0x000fe20000400000 */
[----:B------:R-:W-:Y:S01]  /*0810*/  @!P6 FMUL R0, R0, 16777216 ;  /* 0x4b8000000000e820 */ /* 0x000fe20000400000 */
[----:B------:R-:W-:Y:S02]  /*0820*/  @!P3 FMUL R48, R48, 16777216 ;  /* 0x4b8000003030b820 */ /* 0x000fe40000400000 */
[----:B0-----:R-:W-:-:S03]  /*0830*/  FMUL R2, R22, R53 ;  /* 0x0000003516027220 */ /* 0x001fc60000400000 */
[----:B------:R-:W0:Y:S01]  /*0840*/  MUFU.SQRT R20, R20 ;  /* 0x0000001400147308 */ /* 0x000e220000002000 */
[----:B------:R-:W-:Y:S01]  /*0850*/  FADD R22, R3, 9.9999997473787516356e-06 ;  /* 0x3727c5ac03167421 */ /* 0x000fe20000000000 */
[----:B------:R-:W-:Y:S01]  /*0860*/  @!P6 FMUL R23, R23, 16777216 ;  /* 0x4b8000001717e820 */ /* 0x000fe20000400000 */
[----:B-1----:R-:W-:Y:S01]  /*0870*/  FSETP.GT.AND P6, PT, R7, 8.50705917302346158658e+37, PT ;  /* 0x7e8000000700780b */ /* 0x002fe20003fc4000 */
[----:B--2---:R-:W-:-:S04]  /*0880*/  FMUL R3, R21, R48 ;  /* 0x0000003015037220 */ /* 0x004fc80000400000 */
[----:B------:R-:W1:Y:S01]  /*0890*/  MUFU.RCP R0, R0 ;  /* 0x0000000000007308 */ /* 0x000e620000001000 */
[----:B------:R-:W-:Y:S01]  /*08a0*/  FADD R48, R4, 9.9999997473787516356e-06 ;  /* 0x3727c5ac04307421 */ /* 0x000fe20000000000 */
[----:B------:R-:W-:-:S06]  /*08b0*/  FSETP.GEU.AND P5, PT, R7, 1.175494350822287508e-38, PT ;  /* 0x008000000700780b */ /* 0x000fcc0003fae000 */
[----:B------:R-:W2:Y:S01]  /*08c0*/  MUFU.SQRT R22, R22 ;  /* 0x0000001600167308 */ /* 0x000ea20000002000 */
[----:B0-----:R-:W-:-:S07]  /*08d0*/  FSETP.GT.AND P3, PT, R20, 8.50705917302346158658e+37, PT ;  /* 0x7e8000001400780b */ /* 0x001fce0003f64000 */
[----:B------:R-:W0:Y:S01]  /*08e0*/  MUFU.SQRT R21, R48 ;  /* 0x0000003000157308 */ /* 0x000e220000002000 */
[----:B------:R-:W-:Y:S01]  /*08f0*/  @P6 FMUL R7, R7, 0.25 ;  /* 0x3e80000007076820 */ /* 0x000fe20000400000 */
[----:B------:R-:W-:Y:S01]  /*0900*/  FSEL R4, R6, 1, P6 ;  /* 0x3f80000006047808 */ /* 0x000fe20003000000 */
[----:B-1----:R-:W-:Y:S01]  /*0910*/  FMUL R0, R0, R23 ;  /* 0x0000001700007220 */ /* 0x002fe20000400000 */
[----:B------:R-:W-:Y:S01]  /*0920*/  FSETP.GEU.AND P6, PT, R20, 1.175494350822287508e-38, PT ;  /* 0x008000001400780b */ /* 0x000fe20003fce000 */
[----:B------:R-:W-:Y:S01]  /*0930*/  FADD R23, R5, 9.9999997473787516356e-06 ;  /* 0x3727c5ac05177421 */ /* 0x000fe20000000000 */
[----:B------:R-:W-:Y:S01]  /*0940*/  @!P5 FMUL R7, R7, 16777216 ;  /* 0x4b8000000707d820 */ /* 0x000fe20000400000 */
[----:B------:R-:W-:Y:S01]  /*0950*/  @!P5 FMUL R4, R4, 16777216 ;  /* 0x4b8000000404d820 */ /* 0x000fe20000400000 */
[----:B--2---:R-:W-:Y:S01]  /*0960*/  FSETP.GT.AND P5, PT, R22, 8.50705917302346158658e+37, PT ;  /* 0x7e8000001600780b */ /* 0x004fe20003fa4000 */
[----:B------:R-:W-:Y:S01]  /*0970*/  @P3 FMUL R20, R20, 0.25 ;  /* 0x3e80000014143820 */ /* 0x000fe20000400000 */
[----:B------:R-:W-:Y:S01]  /*0980*/  FSETP.GEU.AND P2, PT, R22, 1.175494350822287508e-38, PT ;  /* 0x008000001600780b */ /* 0x000fe20003f4e000 */
[----:B------:R-:W1:Y:S01]  /*0990*/  MUFU.SQRT R23, R23 ;  /* 0x0000001700177308 */ /* 0x000e620000002000 */
[----:B------:R-:W-:-:S02]  /*09a0*/  FSEL R5, R6, 1, P3 ;  /* 0x3f80000006057808 */ /* 0x000fc40001800000 */
[C---:B0-----:R-:W-:Y:S02]  /*09b0*/  FSETP.GT.AND P4, PT, R21.reuse, 8.50705917302346158658e+37, PT ;  /* 0x7e8000001500780b */ /* 0x041fe40003f84000 */
[----:B------:R-:W-:-:S03]  /*09c0*/  FSETP.GEU.AND P3, PT, R21, 1.175494350822287508e-38, PT ;  /* 0x008000001500780b */ /* 0x000fc60003f6e000 */
[----:B------:R-:W0:Y:S01]  /*09d0*/  MUFU.RCP R7, R7 ;  /* 0x0000000700077308 */ /* 0x000e220000001000 */
[----:B------:R-:W-:Y:S01]  /*09e0*/  @!P6 FMUL R20, R20, 16777216 ;  /* 0x4b8000001414e820 */ /* 0x000fe20000400000 */
[----:B------:R-:W-:Y:S01]  /*09f0*/  @P5 FMUL R22, R22, 0.25 ;  /* 0x3e80000016165820 */ /* 0x000fe20000400000 */
[----:B------:R-:W-:-:S05]  /*0a00*/  @!P6 FMUL R5, R5, 16777216 ;  /* 0x4b8000000505e820 */ /* 0x000fca0000400000 */
[----:B------:R-:W2:Y:S01]  /*0a10*/  MUFU.RCP R20, R20 ;  /* 0x0000001400147308 */ /* 0x000ea20000001000 */
[----:B------:R-:W-:Y:S01]  /*0a20*/  @P4 FMUL R21, R21, 0.25 ;  /* 0x3e80000015154820 */ /* 0x000fe20000400000 */
[----:B------:R-:W-:Y:S01]  /*0a30*/  @!P2 FMUL R22, R22, 16777216 ;  /* 0x4b8000001616a820 */ /* 0x000fe20000400000 */
[----:B-1----:R-:W-:Y:S02]  /*0a40*/  FSETP.GT.AND P6, PT, R23, 8.50705917302346158658e+37, PT ;  /* 0x7e8000001700780b */ /* 0x002fe40003fc4000 */
[----:B------:R-:W-:Y:S01]  /*0a50*/  @!P3 FMUL R21, R21, 16777216 ;  /* 0x4b8000001515b820 */ /* 0x000fe20000400000 */
[----:B0-----:R-:W-:Y:S01]  /*0a60*/  FMUL R4, R7, R4 ;  /* 0x0000000407047220 */ /* 0x001fe20000400000 */
[----:B------:R-:W-:Y:S01]  /*0a70*/  FSEL R7, R6, 1, P5 ;  /* 0x3f80000006077808 */ /* 0x000fe20002800000 */
[----:B------:R-:W0:Y:S01]  /*0a80*/  MUFU.RCP R22, R22 ;  /* 0x0000001600167308 */ /* 0x000e220000001000 */
[----:B------:R-:W-:-:S07]  /*0a90*/  FSETP.GEU.AND P5, PT, R23, 1.175494350822287508e-38, PT ;  /* 0x008000001700780b */ /* 0x000fce0003fae000 */
[----:B------:R-:W1:Y:S01]  /*0aa0*/  MUFU.RCP R21, R21 ;  /* 0x0000001500157308 */ /* 0x000e620000001000 */
[----:B--2---:R-:W-:Y:S01]  /*0ab0*/  FMUL R5, R20, R5 ;  /* 0x0000000514057220 */ /* 0x004fe20000400000 */
[C---:B------:R-:W-:Y:S01]  /*0ac0*/  FSEL R20, R6.reuse, 1, P4 ;  /* 0x3f80000006147808 */ /* 0x040fe20002000000 */
[----:B------:R-:W-:Y:S01]  /*0ad0*/  @P6 FMUL R23, R23, 0.25 ;  /* 0x3e80000017176820 */ /* 0x000fe20000400000 */
[----:B------:R-:W-:Y:S01]  /*0ae0*/  @!P2 FMUL R7, R7, 16777216 ;  /* 0x4b8000000707a820 */ /* 0x000fe20000400000 */
[----:B------:R-:W-:Y:S02]  /*0af0*/  FSEL R53, R6, 1, P6 ;  /* 0x3f80000006357808 */ /* 0x000fe40003000000 */
[----:B------:R-:W-:Y:S01]  /*0b00*/  @!P5 FMUL R23, R23, 16777216 ;  /* 0x4b8000001717d820 */ /* 0x000fe20000400000 */
[----:B------:R-:W-:Y:S01]  /*0b10*/  @!P3 FMUL R20, R20, 16777216 ;  /* 0x4b8000001414b820 */ /* 0x000fe20000400000 */
[----:B0-----:R-:W-:Y:S02]  /*0b20*/  FMUL R6, R22, R7 ;  /* 0x0000000716067220 */ /* 0x001fe40000400000 */
[----:B------:R0:W2:Y:S01]  /*0b30*/  MUFU.RCP R48, R23 ;  /* 0x0000001700307308 */ /* 0x0000a20000001000 */
[----:B-1----:R-:W-:Y:S01]  /*0b40*/  FMUL R7, R21, R20 ;  /* 0x0000001415077220 */ /* 0x002fe20000400000 */
[----:B------:R-:W-:-:S02]  /*0b50*/  CS2R R20, SRZ ;  /* 0x0000000000147805 */ /* 0x000fc4000001ff00 */
[----:B0-----:R-:W-:-:S06]  /*0b60*/  CS2R R22, SRZ ;  /* 0x0000000000167805 */ /* 0x001fcc000001ff00 */
[----:B------:R-:W3:Y:S01]  /*0b70*/  @!P1 LDG.E.128 R20, desc[UR4][R50.64] ;  /* 0x0000000432149981 */ /* 0x000ee2000c1e1d00 */
[----:B----4-:R-:W-:Y:S01]  /*0b80*/  FADD R16, R44, R16 ;  /* 0x000000102c107221 */ /* 0x010fe20000000000 */
[----:B------:R-:W-:-:S03]  /*0b90*/  FADD R18, R46, R18 ;  /* 0x000000122e127221 */ /* 0x000fc60000000000 */
[----:B------:R-:W-:Y:S01]  /*0ba0*/  FADD R36, R16, -R36 ;  /* 0x8000002410247221 */ /* 0x000fe20000000000 */
[----:B------:R-:W-:Y:S01]  /*0bb0*/  FADD R42, R18, -R42 ;  /* 0x8000002a122a7221 */ /* 0x000fe20000000000 */
[----:B------:R-:W-:Y:S01]  /*0bc0*/  @!P5 FMUL R53, R53, 16777216 ;  /* 0x4b8000003535d820 */ /* 0x000fe20000400000 */
[----:B------:R-:W-:Y:S01]  /*0bd0*/  FADD R19, R47, R19 ;  /* 0x000000132f137221 */ /* 0x000fe20000000000 */
[----:B------:R-:W-:Y:S02]  /*0be0*/  FADD R17, R45, R17 ;  /* 0x000000112d117221 */ /* 0x000fe40000000000 */
[----:B--2---:R-:W-:Y:S01]  /*0bf0*/  FMUL R48, R48, R53 ;  /* 0x0000003530307220 */ /* 0x004fe20000400000 */
[----:B------:R-:W-:Y:S01]  /*0c00*/  FADD R43, R19, -R43 ;  /* 0x8000002b132b7221 */ /* 0x000fe20000000000 */
[----:B------:R-:W-:-:S03]  /*0c10*/  FADD R37, R17, -R37 ;  /* 0x8000002511257221 */ /* 0x000fc60000000000 */
[----:B------:R-:W-:Y:S01]  /*0c20*/  FMUL R48, R48, R43 ;  /* 0x0000002b30307220 */ /* 0x000fe20000400000 */
[----:B------:R-:W-:-:S04]  /*0c30*/  FMUL R6, R6, R37 ;  /* 0x0000002506067220 */ /* 0x000fc80000400000 */
[----:B-----5:R-:W-:Y:S01]  /*0c40*/  FFMA R25, R6, R25, R33 ;  /* 0x0000001906197223 */ /* 0x020fe20000000021 */
[----:B------:R-:W-:-:S05]  /*0c50*/  FFMA R27, R48, R27, R35 ;  /* 0x0000001b301b7223 */ /* 0x000fca0000000023 */
[----:B------:R-:W-:-:S04]  /*0c60*/  FSETP.GTU.AND P4, PT, R27, RZ, PT ;  /* 0x000000ff1b00720b */ /* 0x000fc80003f8c000 */
[----:B------:R-:W-:Y:S01]  /*0c70*/  FSEL R27, R27, RZ, P4 ;  /* 0x000000ff1b1b7208 */ /* 0x000fe20002000000 */
[----:B------:R0:W-:Y:S01]  /*0c80*/  @!P0 STG.E.128 desc[UR4][R50.64+0x800], R16 ;  /* 0x0008001032008986 */ /* 0x0001e2000c101d04 */
[----:B---3--:R-:W-:-:S04]  /*0c90*/  FADD R23, R41, R23 ;  /* 0x0000001729177221 */ /* 0x008fc80000000000 */
[----:B------:R-:W-:Y:S01]  /*0ca0*/  FADD R11, R23, -R11 ;  /* 0x8000000b170b7221 */ /* 0x000fe20000000000 */
[----:B------:R-:W-:Y:S01]  /*0cb0*/  FADD R20, R38, R20 ;  /* 0x0000001426147221 */ /* 0x000fe20000000000 */
[----:B------:R-:W-:Y:S02]  /*0cc0*/  FADD R21, R39, R21 ;  /* 0x0000001527157221 */ /* 0x000fe40000000000 */
[----:B------:R-:W-:Y:S01]  /*0cd0*/  FMUL R4, R4, R11 ;  /* 0x0000000b04047220 */ /* 0x000fe20000400000 */
[----:B------:R-:W-:Y:S01]  /*0ce0*/  FMUL R41, R5, R36 ;  /* 0x0000002405297220 */ /* 0x000fe20000400000 */
[----:B------:R-:W-:Y:S01]  /*0cf0*/  FADD R22, R40, R22 ;  /* 0x0000001628167221 */ /* 0x000fe20000000000 */
[----:B------:R-:W-:Y:S01]  /*0d00*/  FMUL R5, R7, R42 ;  /* 0x0000002a07057220 */ /* 0x000fe20000400000 */
[----:B------:R-:W-:Y:S01]  /*0d10*/  FADD R7, R20, -R8 ;  /* 0x8000000814077221 */ /* 0x000fe20000000000 */
[----:B------:R-:W-:Y:S01]  /*0d20*/  FFMA R4, R4, R15, R31 ;  /* 0x0000000f04047223 */ /* 0x000fe2000000001f */
[----:B------:R-:W-:Y:S01]  /*0d30*/  FADD R9, R21, -R9 ;  /* 0x8000000915097221 */ /* 0x000fe20000000000 */
[----:B------:R-:W-:Y:S01]  /*0d40*/  FADD R10, R22, -R10 ;  /* 0x8000000a160a7221 */ /* 0x000fe20000000000 */
[----:B------:R-:W-:-:S02]  /*0d50*/  FMUL R7, R0, R7 ;  /* 0x0000000700077220 */ /* 0x000fc40000400000 */
[----:B------:R-:W-:Y:S01]  /*0d60*/  FSETP.GTU.AND P2, PT, R4, RZ, PT ;  /* 0x000000ff0400720b */ /* 0x000fe20003f4c000 */
[----:B------:R-:W-:Y:S01]  /*0d70*/  FMUL R2, R2, R9 ;  /* 0x0000000902027220 */ /* 0x000fe20000400000 */
[----:B------:R-:W-:Y:S01]  /*0d80*/  FMUL R9, R3, R10 ;  /* 0x0000000a03097220 */ /* 0x000fe20000400000 */
[----:B------:R-:W-:Y:S01]  /*0d90*/  FFMA R12, R7, R12, R28 ;  /* 0x0000000c070c7223 */ /* 0x000fe2000000001c */
[----:B------:R-:W-:Y:S02]  /*0da0*/  FSEL R7, R4, RZ, P2 ;  /* 0x000000ff04077208 */ /* 0x000fe40001000000 */
[----:B------:R-:W-:Y:S01]  /*0db0*/  FFMA R9, R9, R14, R30 ;  /* 0x0000000e09097223 */ /* 0x000fe2000000001e */
[----:B------:R-:W-:Y:S01]  /*0dc0*/  FFMA R13, R2, R13, R29 ;  /* 0x0000000d020d7223 */ /* 0x000fe2000000001d */
[----:B------:R-:W-:Y:S01]  /*0dd0*/  FSETP.GEU.AND P3, PT, R7, 6, PT ;  /* 0x40c000000700780b */ /* 0x000fe20003f6e000 */
[----:B------:R-:W-:Y:S01]  /*0de0*/  FFMA R26, R5, R26, R34 ;  /* 0x0000001a051a7223 */ /* 0x000fe20000000022 */
[----:B------:R-:W-:Y:S01]  /*0df0*/  FSETP.GTU.AND P2, PT, R12, RZ, PT ;  /* 0x000000ff0c00720b */ /* 0x000fe20003f4c000 */
[----:B------:R-:W1:Y:S01]  /*0e00*/  LDC.64 R2, c[0x0][0x240] ;  /* 0x00009000ff027b82 */ /* 0x000e620000000a00 */
[----:B------:R-:W-:-:S02]  /*0e10*/  FSETP.GTU.AND P5, PT, R9, RZ, PT ;  /* 0x000000ff0900720b */ /* 0x000fc40003fac000 */
[----:B------:R-:W-:Y:S02]  /*0e20*/  FSETP.GTU.AND P6, PT, R13, RZ, PT ;  /* 0x000000ff0d00720b */ /* 0x000fe40003fcc000 */
[----:B------:R-:W-:Y:S02]  /*0e30*/  FSEL R6, R9, RZ, P5 ;  /* 0x000000ff09067208 */ /* 0x000fe40002800000 */
[----:B------:R-:W-:Y:S02]  /*0e40*/  FSEL R5, R13, RZ, P6 ;  /* 0x000000ff0d057208 */ /* 0x000fe40003000000 */
[----:B------:R-:W-:Y:S02]  /*0e50*/  FSETP.NAN.AND P6, PT, R7, R7, PT ;  /* 0x000000070700720b */ /* 0x000fe40003fc8000 */
[----:B------:R-:W-:Y:S02]  /*0e60*/  FSEL R4, R12, RZ, P2 ;  /* 0x000000ff0c047208 */ /* 0x000fe40001000000 */
[----:B------:R-:W-:Y:S01]  /*0e70*/  FSETP.GEU.AND P2, PT, R6, 6, PT ;  /* 0x40c000000600780b */ /* 0x000fe20003f4e000 */
[----:B------:R-:W-:Y:S01]  /*0e80*/  FFMA R24, R41, R24, R32 ;  /* 0x0000001829187223 */ /* 0x000fe20000000020 */
[----:B------:R-:W-:-:S02]  /*0e90*/  @P3 SEL R7, R7, 0x40c00000, P6 ;  /* 0x40c0000007073807 */ /* 0x000fc40003000000 */
[----:B------:R-:W-:Y:S02]  /*0ea0*/  FSETP.GTU.AND P5, PT, R26, RZ, PT ;  /* 0x000000ff1a00720b */ /* 0x000fe40003fac000 */
[----:B------:R-:W-:Y:S02]  /*0eb0*/  FSETP.GTU.AND P6, PT, R25, RZ, PT ;  /* 0x000000ff1900720b */ /* 0x000fe40003fcc000 */
[----:B------:R-:W-:Y:S02]  /*0ec0*/  FSETP.GEU.AND P3, PT, R5, 6, PT ;  /* 0x40c000000500780b */ /* 0x000fe40003f6e000 */
[----:B------:R-:W-:Y:S02]  /*0ed0*/  FSETP.GEU.AND P4, PT, R4, 6, PT ;  /* 0x40c000000400780b */ /* 0x000fe40003f8e000 */
[----:B------:R-:W-:Y:S02]  /*0ee0*/  FSEL R26, R26, RZ, P5 ;  /* 0x000000ff1a1a7208 */ /* 0x000fe40002800000 */
[----:B------:R-:W-:-:S02]  /*0ef0*/  FSEL R25, R25, RZ, P6 ;  /* 0x000000ff19197208 */ /* 0x000fc40003000000 */
[----:B------:R-:W-:Y:S02]  /*0f00*/  FSETP.GTU.AND P5, PT, R24, RZ, PT ;  /* 0x000000ff1800720b */ /* 0x000fe40003fac000 */
[----:B------:R-:W-:Y:S02]  /*0f10*/  FSETP.NAN.AND P6, PT, R6, R6, PT ;  /* 0x000000060600720b */ /* 0x000fe40003fc8000 */
[----:B------:R-:W-:Y:S02]  /*0f20*/  FSEL R24, R24, RZ, P5 ;  /* 0x000000ff18187208 */ /* 0x000fe40002800000 */
[----:B------:R-:W-:Y:S02]  /*0f30*/  @P2 SEL R6, R6, 0x40c00000, P6 ;  /* 0x40c0000006062807 */ /* 0x000fe40003000000 */
[----:B------:R-:W-:Y:S02]  /*0f40*/  FSETP.NAN.AND P5, PT, R5, R5, PT ;  /* 0x000000050500720b */ /* 0x000fe40003fa8000 */
[----:B------:R-:W-:-:S02]  /*0f50*/  FSETP.GEU.AND P2, PT, R27, 6, PT ;  /* 0x40c000001b00780b */ /* 0x000fc40003f4e000 */
[C---:B------:R-:W-:Y:S02]  /*0f60*/  FSETP.NAN.AND P6, PT, R4.reuse, R4, PT ;  /* 0x000000040400720b */ /* 0x040fe40003fc8000 */
[----:B------:R-:W-:Y:S02]  /*0f70*/  @P3 SEL R5, R5, 0x40c00000, P5 ;  /* 0x40c0000005053807 */ /* 0x000fe40002800000 */
[----:B------:R-:W-:Y:S02]  /*0f80*/  @P4 SEL R4, R4, 0x40c00000, P6 ;  /* 0x40c0000004044807 */ /* 0x000fe40003000000 */
[----:B------:R-:W-:Y:S02]  /*0f90*/  FSETP.GEU.AND P3, PT, R26, 6, PT ;  /* 0x40c000001a00780b */ /* 0x000fe40003f6e000 */
[----:B------:R-:W-:Y:S02]  /*0fa0*/  FSETP.GEU.AND P5, PT, R25, 6, PT ;  /* 0x40c000001900780b */ /* 0x000fe40003fae000 */
[----:B------:R-:W-:Y:S01]  /*0fb0*/  FSETP.GEU.AND P4, PT, R24, 6, PT ;  /* 0x40c000001800780b */ /* 0x000fe20003f8e000 */
[----:B-1----:R-:W-:Y:S01]  /*0fc0*/  IMAD.WIDE R48, R49, 0x4, R2 ;  /* 0x0000000431307825 */ /* 0x002fe200078e0202 */
[C---:B------:R-:W-:Y:S01]  /*0fd0*/  FSETP.NAN.AND P6, PT, R27.reuse, R27, PT ;  /* 0x0000001b1b00720b */ /* 0x040fe20003fc8000 */
[----:B------:R0:W-:Y:S03]  /*0fe0*/  @!P1 STG.E.128 desc[UR4][R50.64], R20 ;  /* 0x0000001432009986 */ /* 0x0001e6000c101d04 */
[----:B------:R-:W-:Y:S01]  /*0ff0*/  @P2 SEL R27, R27, 0x40c00000, P6 ;  /* 0x40c000001b1b2807 */ /* 0x000fe20003000000 */
[----:B------:R0:W-:Y:S01]  /*1000*/  @!P1 STG.E.128 desc[UR4][R48.64], R4 ;  /* 0x0000000430009986 */ /* 0x0001e2000c101d04 */
[----:B------:R-:W-:-:S02]  /*1010*/  FSETP.NAN.AND P1, PT, R26, R26, PT ;  /* 0x0000001a1a00720b */ /* 0x000fc40003f28000 */
[C---:B------:R-:W-:Y:S02]  /*1020*/  FSETP.NAN.AND P6, PT, R25.reuse, R25, PT ;  /* 0x000000191900720b */ /* 0x040fe40003fc8000 */
[----:B------:R-:W-:Y:S02]  /*1030*/  FSETP.NAN.AND P2, PT, R24, R24, PT ;  /* 0x000000181800720b */ /* 0x000fe40003f48000 */
[----:B------:R-:W-:Y:S02]  /*1040*/  @P3 SEL R26, R26, 0x40c00000, P1 ;  /* 0x40c000001a1a3807 */ /* 0x000fe40000800000 */
[----:B------:R-:W-:Y:S02]  /*1050*/  @P5 SEL R25, R25, 0x40c00000, P6 ;  /* 0x40c0000019195807 */ /* 0x000fe40003000000 */
[----:B------:R-:W-:Y:S01]  /*1060*/  @P4 SEL R24, R24, 0x40c00000, P2 ;  /* 0x40c0000018184807 */ /* 0x000fe20001000000 */
[----:B0-----:R-:W-:Y:S06]  /*1070*/  @P0 EXIT ;  /* 0x000000000000094d */ /* 0x001fec0003800000 */
[----:B------:R-:W-:Y:S01]  /*1080*/  STG.E.128 desc[UR4][R48.64+0x800], R24 ;  /* 0x0008001830007986 */ /* 0x000fe2000c101d04 */
[----:B------:R-:W-:Y:S05]  /*1090*/  EXIT ;  /* 0x000000000000794d */ /* 0x000fea0003800000 */
.L_x_0:
[----:B------:R-:W-:-:S00]  /*10a0*/  BRA `(.L_x_0) ;  /* 0xfffffffc00fc7947 */ /* 0x000fc0000383ffff */
[----:B------:R-:W-:-:S00]  /*10b0*/  NOP ;  /* 0x0000000000007918 */ /* 0x000fc00000000000 */
        /* <DEDUP_REMOVED lines=12> */
.L_x_1:


//--------------------- .nv.global.init           --------------------------
	.section	.nv.global.init,"aw",@progbits
.nv.global.init:
	.type		_$_str,@object
	.size		_$_str,(_$_str_$_2 - _$_str)
_$_str:
        /*0000*/ 	.byte	0x5f, 0x5f, 0x43, 0x55, 0x44, 0x41, 0x5f, 0x46, 0x54, 0x5a, 0x00
	.type		_$_str_$_2,@object
	.size		_$_str_$_2,(.L_1 - _$_str_$_2)
_$_str_$_2:
        /*000b*/ 	.byte	0x5f, 0x5f, 0x43, 0x55, 0x44, 0x41, 0x5f, 0x50, 0x52, 0x45, 0x43, 0x5f, 0x53, 0x51, 0x52, 0x54
        /*001b*/ 	.byte	0x00
.L_1:


//--------------------- .nv.constant0.triton_poi_fused__native_batch_norm_legit_no_training_convolution_hardtanh_36 --------------------------
	.section	.nv.constant0.triton_poi_fused__native_batch_norm_legit_no_training_convolution_hardtanh_36,"a",@progbits
	.sectionflags	@""
	.align	4
.nv.constant0.triton_poi_fused__native_batch_norm_legit_no_training_convolution_hardtanh_36:
	.zero		588
